//
// Generated by NVIDIA NVVM Compiler
//
// Compiler Build ID: CL-36424714
// Cuda compilation tools, release 13.0, V13.0.88
// Based on NVVM 20.0.0
//

.version 9.0
.target sm_100
.address_size 64

	// .globl	_Z4convPiS_S_ii

.visible .entry _Z4convPiS_S_ii(
	.param .u64 .ptr .align 1 _Z4convPiS_S_ii_param_0,
	.param .u64 .ptr .align 1 _Z4convPiS_S_ii_param_1,
	.param .u64 .ptr .align 1 _Z4convPiS_S_ii_param_2,
	.param .u32 _Z4convPiS_S_ii_param_3,
	.param .u32 _Z4convPiS_S_ii_param_4
)
{
	.reg .pred 	%p<56>;
	.reg .b32 	%r<140>;
	.reg .b64 	%rd<47>;

	ld.param.u64 	%rd7, [_Z4convPiS_S_ii_param_0];
	ld.param.u64 	%rd8, [_Z4convPiS_S_ii_param_1];
	ld.param.u64 	%rd6, [_Z4convPiS_S_ii_param_2];
	ld.param.u32 	%r68, [_Z4convPiS_S_ii_param_3];
	ld.param.u32 	%r69, [_Z4convPiS_S_ii_param_4];
	cvta.to.global.u64 	%rd1, %rd8;
	cvta.to.global.u64 	%rd2, %rd7;
	mov.u32 	%r70, %ntid.x;
	mov.u32 	%r71, %ctaid.x;
	mov.u32 	%r72, %tid.x;
	mad.lo.s32 	%r1, %r70, %r71, %r72;
	and.b32  	%r2, %r69, 1;
	setp.eq.s32 	%p1, %r2, 0;
	@%p1 bra 	$L__BB0_2;
	shr.u32 	%r73, %r69, 31;
	add.s32 	%r74, %r69, %r73;
	shr.s32 	%r113, %r74, 1;
	bra.uni 	$L__BB0_3;
$L__BB0_2:
	shr.s32 	%r75, %r69, 1;
	add.s32 	%r113, %r75, -1;
$L__BB0_3:
	sub.s32 	%r6, %r1, %r113;
	setp.ge.s32 	%p2, %r1, %r68;
	@%p2 bra 	$L__BB0_46;
	setp.lt.s32 	%p3, %r69, 1;
	mov.b32 	%r116, 0;
	@%p3 bra 	$L__BB0_45;
	and.b32  	%r7, %r69, 7;
	setp.lt.u32 	%p4, %r69, 8;
	mov.b32 	%r132, 0;
	mov.u32 	%r116, %r132;
	@%p4 bra 	$L__BB0_24;
	and.b32  	%r132, %r69, 2147483640;
	mov.b32 	%r114, 0;
	mov.u32 	%r116, %r114;
$L__BB0_7:
	.pragma "nounroll";
	add.s32 	%r11, %r114, %r6;
	setp.lt.s32 	%p5, %r11, 0;
	setp.ge.s32 	%p6, %r11, %r68;
	mul.wide.u32 	%rd9, %r114, 4;
	add.s64 	%rd3, %rd1, %rd9;
	or.pred  	%p7, %p5, %p6;
	@%p7 bra 	$L__BB0_9;
	mul.wide.u32 	%rd10, %r11, 4;
	add.s64 	%rd11, %rd2, %rd10;
	ld.global.u32 	%r80, [%rd11];
	ld.global.u32 	%r81, [%rd3];
	mad.lo.s32 	%r116, %r81, %r80, %r116;
$L__BB0_9:
	add.s32 	%r14, %r11, 1;
	setp.lt.s32 	%p8, %r14, 0;
	setp.ge.s32 	%p9, %r14, %r68;
	or.pred  	%p10, %p8, %p9;
	@%p10 bra 	$L__BB0_11;
	mul.wide.u32 	%rd12, %r14, 4;
	add.s64 	%rd13, %rd2, %rd12;
	ld.global.u32 	%r82, [%rd13];
	ld.global.u32 	%r83, [%rd3+4];
	mad.lo.s32 	%r116, %r83, %r82, %r116;
$L__BB0_11:
	add.s32 	%r17, %r11, 2;
	setp.lt.s32 	%p11, %r17, 0;
	setp.ge.s32 	%p12, %r17, %r68;
	or.pred  	%p13, %p11, %p12;
	@%p13 bra 	$L__BB0_13;
	mul.wide.u32 	%rd14, %r17, 4;
	add.s64 	%rd15, %rd2, %rd14;
	ld.global.u32 	%r84, [%rd15];
	ld.global.u32 	%r85, [%rd3+8];
	mad.lo.s32 	%r116, %r85, %r84, %r116;
$L__BB0_13:
	add.s32 	%r20, %r11, 3;
	setp.lt.s32 	%p14, %r20, 0;
	setp.ge.s32 	%p15, %r20, %r68;
	or.pred  	%p16, %p14, %p15;
	@%p16 bra 	$L__BB0_15;
	mul.wide.u32 	%rd16, %r20, 4;
	add.s64 	%rd17, %rd2, %rd16;
	ld.global.u32 	%r86, [%rd17];
	ld.global.u32 	%r87, [%rd3+12];
	mad.lo.s32 	%r116, %r87, %r86, %r116;
$L__BB0_15:
	add.s32 	%r23, %r11, 4;
	setp.lt.s32 	%p17, %r23, 0;
	setp.ge.s32 	%p18, %r23, %r68;
	or.pred  	%p19, %p17, %p18;
	@%p19 bra 	$L__BB0_17;
	mul.wide.u32 	%rd18, %r23, 4;
	add.s64 	%rd19, %rd2, %rd18;
	ld.global.u32 	%r88, [%rd19];
	ld.global.u32 	%r89, [%rd3+16];
	mad.lo.s32 	%r116, %r89, %r88, %r116;
$L__BB0_17:
	add.s32 	%r26, %r11, 5;
	setp.lt.s32 	%p20, %r26, 0;
	setp.ge.s32 	%p21, %r26, %r68;
	or.pred  	%p22, %p20, %p21;
	@%p22 bra 	$L__BB0_19;
	mul.wide.u32 	%rd20, %r26, 4;
	add.s64 	%rd21, %rd2, %rd20;
	ld.global.u32 	%r90, [%rd21];
	ld.global.u32 	%r91, [%rd3+20];
	mad.lo.s32 	%r116, %r91, %r90, %r116;
$L__BB0_19:
	add.s32 	%r29, %r11, 6;
	setp.lt.s32 	%p23, %r29, 0;
	setp.ge.s32 	%p24, %r29, %r68;
	or.pred  	%p25, %p23, %p24;
	@%p25 bra 	$L__BB0_21;
	mul.wide.u32 	%rd22, %r29, 4;
	add.s64 	%rd23, %rd2, %rd22;
	ld.global.u32 	%r92, [%rd23];
	ld.global.u32 	%r93, [%rd3+24];
	mad.lo.s32 	%r116, %r93, %r92, %r116;
$L__BB0_21:
	add.s32 	%r32, %r11, 7;
	setp.lt.s32 	%p26, %r32, 0;
	setp.ge.s32 	%p27, %r32, %r68;
	or.pred  	%p28, %p26, %p27;
	@%p28 bra 	$L__BB0_23;
	mul.wide.u32 	%rd24, %r32, 4;
	add.s64 	%rd25, %rd2, %rd24;
	ld.global.u32 	%r94, [%rd25];
	ld.global.u32 	%r95, [%rd3+28];
	mad.lo.s32 	%r116, %r95, %r94, %r116;
$L__BB0_23:
	add.s32 	%r114, %r114, 8;
	setp.ne.s32 	%p29, %r114, %r132;
	@%p29 bra 	$L__BB0_7;
$L__BB0_24:
	setp.eq.s32 	%p30, %r7, 0;
	@%p30 bra 	$L__BB0_45;
	setp.lt.u32 	%p31, %r7, 4;
	@%p31 bra 	$L__BB0_35;
	add.s32 	%r39, %r132, %r6;
	setp.lt.s32 	%p32, %r39, 0;
	setp.ge.s32 	%p33, %r39, %r68;
	mul.wide.u32 	%rd26, %r132, 4;
	add.s64 	%rd4, %rd1, %rd26;
	or.pred  	%p34, %p32, %p33;
	@%p34 bra 	$L__BB0_28;
	mul.wide.u32 	%rd27, %r39, 4;
	add.s64 	%rd28, %rd2, %rd27;
	ld.global.u32 	%r97, [%rd28];
	ld.global.u32 	%r98, [%rd4];
	mad.lo.s32 	%r116, %r98, %r97, %r116;
$L__BB0_28:
	add.s32 	%r42, %r39, 1;
	setp.lt.s32 	%p35, %r42, 0;
	setp.ge.s32 	%p36, %r42, %r68;
	or.pred  	%p37, %p35, %p36;
	@%p37 bra 	$L__BB0_30;
	mul.wide.u32 	%rd29, %r42, 4;
	add.s64 	%rd30, %rd2, %rd29;
	ld.global.u32 	%r99, [%rd30];
	ld.global.u32 	%r100, [%rd4+4];
	mad.lo.s32 	%r116, %r100, %r99, %r116;
$L__BB0_30:
	add.s32 	%r45, %r39, 2;
	setp.lt.s32 	%p38, %r45, 0;
	setp.ge.s32 	%p39, %r45, %r68;
	or.pred  	%p40, %p38, %p39;
	@%p40 bra 	$L__BB0_32;
	mul.wide.u32 	%rd31, %r45, 4;
	add.s64 	%rd32, %rd2, %rd31;
	ld.global.u32 	%r101, [%rd32];
	ld.global.u32 	%r102, [%rd4+8];
	mad.lo.s32 	%r116, %r102, %r101, %r116;
$L__BB0_32:
	add.s32 	%r48, %r39, 3;
	setp.lt.s32 	%p41, %r48, 0;
	setp.ge.s32 	%p42, %r48, %r68;
	or.pred  	%p43, %p41, %p42;
	@%p43 bra 	$L__BB0_34;
	mul.wide.u32 	%rd33, %r48, 4;
	add.s64 	%rd34, %rd2, %rd33;
	ld.global.u32 	%r103, [%rd34];
	ld.global.u32 	%r104, [%rd4+12];
	mad.lo.s32 	%r116, %r104, %r103, %r116;
$L__BB0_34:
	add.s32 	%r132, %r132, 4;
$L__BB0_35:
	and.b32  	%r106, %r69, 3;
	setp.eq.s32 	%p44, %r106, 0;
	@%p44 bra 	$L__BB0_45;
	setp.eq.s32 	%p45, %r106, 1;
	@%p45 bra 	$L__BB0_42;
	add.s32 	%r55, %r132, %r6;
	setp.lt.s32 	%p46, %r55, 0;
	setp.ge.s32 	%p47, %r55, %r68;
	mul.wide.u32 	%rd35, %r132, 4;
	add.s64 	%rd5, %rd1, %rd35;
	or.pred  	%p48, %p46, %p47;
	@%p48 bra 	$L__BB0_39;
	mul.wide.u32 	%rd36, %r55, 4;
	add.s64 	%rd37, %rd2, %rd36;
	ld.global.u32 	%r107, [%rd37];
	ld.global.u32 	%r108, [%rd5];
	mad.lo.s32 	%r116, %r108, %r107, %r116;
$L__BB0_39:
	add.s32 	%r58, %r55, 1;
	setp.lt.s32 	%p49, %r58, 0;
	setp.ge.s32 	%p50, %r58, %r68;
	or.pred  	%p51, %p49, %p50;
	@%p51 bra 	$L__BB0_41;
	mul.wide.u32 	%rd38, %r58, 4;
	add.s64 	%rd39, %rd2, %rd38;
	ld.global.u32 	%r109, [%rd39];
	ld.global.u32 	%r110, [%rd5+4];
	mad.lo.s32 	%r116, %r110, %r109, %r116;
$L__BB0_41:
	add.s32 	%r132, %r132, 2;
$L__BB0_42:
	setp.eq.s32 	%p52, %r2, 0;
	@%p52 bra 	$L__BB0_45;
	add.s32 	%r65, %r132, %r6;
	setp.lt.s32 	%p53, %r65, 0;
	setp.ge.s32 	%p54, %r65, %r68;
	or.pred  	%p55, %p53, %p54;
	@%p55 bra 	$L__BB0_45;
	mul.wide.u32 	%rd40, %r65, 4;
	add.s64 	%rd41, %rd2, %rd40;
	ld.global.u32 	%r111, [%rd41];
	mul.wide.u32 	%rd42, %r132, 4;
	add.s64 	%rd43, %rd1, %rd42;
	ld.global.u32 	%r112, [%rd43];
	mad.lo.s32 	%r116, %r112, %r111, %r116;
$L__BB0_45:
	cvta.to.global.u64 	%rd44, %rd6;
	mul.wide.s32 	%rd45, %r1, 4;
	add.s64 	%rd46, %rd44, %rd45;
	st.global.u32 	[%rd46], %r116;
$L__BB0_46:
	ret;

}


// ===== COMPILED SASS (sm_100) =====

	.target	sm_100

	.elftype	@"ET_EXEC"


//--------------------- .note.nv.tkinfo           --------------------------
	.section	.note.nv.tkinfo,"",@"SHT_NOTE"
	.sectionflags	@"SHF_NOTE_NV_TKINFO"
	.tkinfo
        /*0018*/ 	.word	0x00000002
        /*0030*/ 	.string	""
        /*0030*/ 	.string	"ptxas"
        /*0030*/ 	.string	"Cuda compilation tools, release 13.0, V13.0.88"
        /*0030*/ 	.string	"Build cuda_13.0.r13.0/compiler.36424714_0"
        /*0030*/ 	.string	"-arch sm_100 -m 64 "



//--------------------- .note.nv.cuinfo           --------------------------
	.section	.note.nv.cuinfo,"",@"SHT_NOTE"
	.sectionflags	@"SHF_NOTE_NV_CUINFO"
        /*0018*/ 	.short	0x0002
        /*001a*/ 	.short	0x0064
        /*001c*/ 	.short	0x0082
	.zero		2


//--------------------- .nv.info                  --------------------------
	.section	.nv.info,"",@"SHT_CUDA_INFO"
	.align	4


	//----- nvinfo : EIATTR_REGCOUNT
	.align		4
        /*0000*/ 	.byte	0x04, 0x2f
        /*0002*/ 	.short	(.L_1 - .L_0)
	.align		4
.L_0:
        /*0004*/ 	.word	index@(_Z4convPiS_S_ii)
        /*0008*/ 	.word	0x00000020


	//----- nvinfo : EIATTR_FRAME_SIZE
	.align		4
.L_1:
        /*000c*/ 	.byte	0x04, 0x11
        /*000e*/ 	.short	(.L_3 - .L_2)
	.align		4
.L_2:
        /*0010*/ 	.word	index@(_Z4convPiS_S_ii)
        /*0014*/ 	.word	0x00000000


	//----- nvinfo : EIATTR_MIN_STACK_SIZE
	.align		4
.L_3:
        /*0018*/ 	.byte	0x04, 0x12
        /*001a*/ 	.short	(.L_5 - .L_4)
	.align		4
.L_4:
        /*001c*/ 	.word	index@(_Z4convPiS_S_ii)
        /*0020*/ 	.word	0x00000000
.L_5:


//--------------------- .nv.compat                --------------------------
	.section	.nv.compat,"",@"SHT_CUDA_COMPAT_INFO"
	.align	4
        /*0000*/ 	.byte	0x02, 0x09, 0x00, 0x00, 0x02, 0x02, 0x01, 0x00, 0x02, 0x05, 0x05, 0x00, 0x03, 0x07, 0x01, 0x01
        /*0010*/ 	.byte	0x02, 0x03, 0x00, 0x00, 0x02, 0x06, 0x01, 0x00, 0x04, 0x0b, 0x08, 0x00, 0x09, 0x00, 0x00, 0x00
        /*0020*/ 	.byte	0x00, 0x00, 0x00, 0x00


//--------------------- .nv.info._Z4convPiS_S_ii  --------------------------
	.section	.nv.info._Z4convPiS_S_ii,"",@"SHT_CUDA_INFO"
	.sectionflags	@""
	.align	4


	//----- nvinfo : EIATTR_CUDA_API_VERSION
	.align		4
        /*0000*/ 	.byte	0x04, 0x37
        /*0002*/ 	.short	(.L_7 - .L_6)
.L_6:
        /*0004*/ 	.word	0x00000082


	//----- nvinfo : EIATTR_KPARAM_INFO
	.align		4
.L_7:
        /*0008*/ 	.byte	0x04, 0x17
        /*000a*/ 	.short	(.L_9 - .L_8)
.L_8:
        /*000c*/ 	.word	0x00000000
        /*0010*/ 	.short	0x0004
        /*0012*/ 	.short	0x001c
        /*0014*/ 	.byte	0x00, 0xf0, 0x11, 0x00


	//----- nvinfo : EIATTR_KPARAM_INFO
	.align		4
.L_9:
        /*0018*/ 	.byte	0x04, 0x17
        /*001a*/ 	.short	(.L_11 - .L_10)
.L_10:
        /*001c*/ 	.word	0x00000000
        /*0020*/ 	.short	0x0003
        /*0022*/ 	.short	0x0018
        /*0024*/ 	.byte	0x00, 0xf0, 0x11, 0x00


	//----- nvinfo : EIATTR_KPARAM_INFO
	.align		4
.L_11:
        /*0028*/ 	.byte	0x04, 0x17
        /*002a*/ 	.short	(.L_13 - .L_12)
.L_12:
        /*002c*/ 	.word	0x00000000
        /*0030*/ 	.short	0x0002
        /*0032*/ 	.short	0x0010
        /*0034*/ 	.byte	0x00, 0xf5, 0x21, 0x00


	//----- nvinfo : EIATTR_KPARAM_INFO
	.align		4
.L_13:
        /*0038*/ 	.byte	0x04, 0x17
        /*003a*/ 	.short	(.L_15 - .L_14)
.L_14:
        /*003c*/ 	.word	0x00000000
        /*0040*/ 	.short	0x0001
        /*0042*/ 	.short	0x0008
        /*0044*/ 	.byte	0x00, 0xf5, 0x21, 0x00


	//----- nvinfo : EIATTR_KPARAM_INFO
	.align		4
.L_15:
        /*0048*/ 	.byte	0x04, 0x17
        /*004a*/ 	.short	(.L_17 - .L_16)
.L_16:
        /*004c*/ 	.word	0x00000000
        /*0050*/ 	.short	0x0000
        /*0052*/ 	.short	0x0000
        /*0054*/ 	.byte	0x00, 0xf5, 0x21, 0x00


	//----- nvinfo : EIATTR_SPARSE_MMA_MASK
	.align		4
.L_17:
        /*0058*/ 	.byte	0x03, 0x50
        /*005a*/ 	.short	0x0000


	//----- nvinfo : EIATTR_MAXREG_COUNT
	.align		4
        /*005c*/ 	.byte	0x03, 0x1b
        /*005e*/ 	.short	0x00ff


	//----- nvinfo : EIATTR_MERCURY_ISA_VERSION
	.align		4
        /*0060*/ 	.byte	0x03, 0x5f
        /*0062*/ 	.short	0x0101


	//----- nvinfo : EIATTR_VRC_CTA_INIT_COUNT
	.align		4
        /*0064*/ 	.byte	0x02, 0x4a
	.zero		1
	.zero		1


	//----- nvinfo : EIATTR_EXIT_INSTR_OFFSETS
	.align		4
        /*0068*/ 	.byte	0x04, 0x1c
        /*006a*/ 	.short	(.L_19 - .L_18)


	//   ....[0]....
.L_18:
        /*006c*/ 	.word	0x000000c0


	//   ....[1]....
        /*0070*/ 	.word	0x00000b20


	//----- nvinfo : EIATTR_CRS_STACK_SIZE
	.align		4
.L_19:
        /*0074*/ 	.byte	0x04, 0x1e
        /*0076*/ 	.short	(.L_21 - .L_20)
.L_20:
        /*0078*/ 	.word	0x00000000


	//----- nvinfo : EIATTR_CBANK_PARAM_SIZE
	.align		4
.L_21:
        /*007c*/ 	.byte	0x03, 0x19
        /*007e*/ 	.short	0x0020


	//----- nvinfo : EIATTR_PARAM_CBANK
	.align		4
        /*0080*/ 	.byte	0x04, 0x0a
        /*0082*/ 	.short	(.L_23 - .L_22)
	.align		4
.L_22:
        /*0084*/ 	.word	index@(.nv.constant0._Z4convPiS_S_ii)
        /*0088*/ 	.short	0x0380
        /*008a*/ 	.short	0x0020


	//----- nvinfo : EIATTR_SW_WAR
	.align		4
.L_23:
        /*008c*/ 	.byte	0x04, 0x36
        /*008e*/ 	.short	(.L_25 - .L_24)
.L_24:
        /*0090*/ 	.word	0x00000008
.L_25:


//--------------------- .nv.callgraph             --------------------------
	.section	.nv.callgraph,"",@"SHT_CUDA_CALLGRAPH"
	.align	4
	.sectionentsize	8
	.align		4
        /*0000*/ 	.word	0x00000000
	.align		4
        /*0004*/ 	.word	0xffffffff
	.align		4
        /*0008*/ 	.word	0x00000000
	.align		4
        /*000c*/ 	.word	0xfffffffe
	.align		4
        /*0010*/ 	.word	0x00000000
	.align		4
        /*0014*/ 	.word	0xfffffffd
	.align		4
        /*0018*/ 	.word	0x00000000
	.align		4
        /*001c*/ 	.word	0xfffffffc


//--------------------- .text._Z4convPiS_S_ii     --------------------------
	.section	.text._Z4convPiS_S_ii,"ax",@progbits
	.align	128
        .global         _Z4convPiS_S_ii
        .type           _Z4convPiS_S_ii,@function
        .size           _Z4convPiS_S_ii,(.L_x_7 - _Z4convPiS_S_ii)
        .other          _Z4convPiS_S_ii,@"STO_CUDA_ENTRY STV_DEFAULT"
_Z4convPiS_S_ii:
.text._Z4convPiS_S_ii:
[----:B------:R-:W-:Y:S01]  /*0000*/  LDC R1, c[0x0][0x37c] ;  /* 0x0000df00ff017b82 */ /* 0x000fe20000000800 */
[----:B------:R-:W0:Y:S01]  /*0010*/  S2R R2, SR_CTAID.X ;  /* 0x0000000000027919 */ /* 0x000e220000002500 */
[----:B------:R-:W0:Y:S01]  /*0020*/  LDCU UR4, c[0x0][0x360] ;  /* 0x00006c00ff0477ac */ /* 0x000e220008000800 */
[----:B------:R-:W0:Y:S01]  /*0030*/  S2R R3, SR_TID.X ;  /* 0x0000000000037919 */ /* 0x000e220000002100 */
[----:B------:R-:W1:Y:S01]  /*0040*/  LDCU UR9, c[0x0][0x39c] ;  /* 0x00007380ff0977ac */ /* 0x000e620008000800 */
[----:B------:R-:W2:Y:S01]  /*0050*/  LDCU UR6, c[0x0][0x398] ;  /* 0x00007300ff0677ac */ /* 0x000ea20008000800 */
[----:B-1----:R-:W-:Y:S01]  /*0060*/  ULOP3.LUT UP0, UR7, UR9, 0x1, URZ, 0xc0, !UPT ;  /* 0x0000000109077892 */ /* 0x002fe2000f80c0ff */
[----:B0-----:R-:W-:-:S10]  /*0070*/  IMAD R2, R2, UR4, R3 ;  /* 0x0000000402027c24 */ /* 0x001fd4000f8e0203 */
[----:B------:R-:W-:Y:S01]  /*0080*/  @UP0 ULEA.HI UR4, UR9, UR9, URZ, 0x1 ;  /* 0x0000000909040291 */ /* 0x000fe2000f8f08ff */
[----:B--2---:R-:W-:-:S03]  /*0090*/  ISETP.GE.AND P0, PT, R2, UR6, PT ;  /* 0x0000000602007c0c */ /* 0x004fc6000bf06270 */
[----:B------:R-:W-:Y:S02]  /*00a0*/  @UP0 USHF.R.S32.HI UR4, URZ, 0x1, UR4 ;  /* 0x00000001ff040899 */ /* 0x000fe40008011404 */
[----:B------:R-:W-:-:S08]  /*00b0*/  @!UP0 ULEA.HI.SX32 UR4, UR9, 0xffffffff, 0x1f ;  /* 0xffffffff09048891 */ /* 0x000fd0000f8ffaff */
[----:B------:R-:W-:Y:S05]  /*00c0*/  @P0 EXIT ;  /* 0x000000000000094d */ /* 0x000fea0003800000 */
[----:B------:R-:W-:Y:S01]  /*00d0*/  UISETP.GE.AND UP0, UPT, UR9, 0x1, UPT ;  /* 0x000000010900788c */ /* 0x000fe2000bf06270 */
[----:B------:R-:W-:Y:S01]  /*00e0*/  HFMA2 R0, -RZ, RZ, 0, 0 ;  /* 0x00000000ff007431 */ /* 0x000fe200000001ff */
[----:B------:R-:W0:Y:S07]  /*00f0*/  LDCU.64 UR10, c[0x0][0x358] ;  /* 0x00006b00ff0a77ac */ /* 0x000e2e0008000a00 */
[----:B------:R-:W-:Y:S05]  /*0100*/  BRA.U !UP0, `(.L_x_0) ;  /* 0x0000000908787547 */ /* 0x000fea000b800000 */
[----:B------:R-:W-:Y:S01]  /*0110*/  UISETP.GE.U32.AND UP0, UPT, UR9, 0x8, UPT ;  /* 0x000000080900788c */ /* 0x000fe2000bf06070 */
[----:B------:R-:W-:Y:S01]  /*0120*/  VIADD R3, R2, -UR4 ;  /* 0x8000000402037c36 */ /* 0x000fe20008000000 */
[----:B------:R-:W-:Y:S01]  /*0130*/  ULOP3.LUT UR8, UR9, 0x7, URZ, 0xc0, !UPT ;  /* 0x0000000709087892 */ /* 0x000fe2000f8ec0ff */
[----:B------:R-:W-:Y:S01]  /*0140*/  MOV R4, RZ ;  /* 0x000000ff00047202 */ /* 0x000fe20000000f00 */
[----:B------:R-:W-:Y:S02]  /*0150*/  IMAD.MOV.U32 R0, RZ, RZ, RZ ;  /* 0x000000ffff007224 */ /* 0x000fe400078e00ff */
[----:B------:R-:W-:-:S03]  /*0160*/  UISETP.NE.AND UP1, UPT, UR8, URZ, UPT ;  /* 0x000000ff0800728c */ /* 0x000fc6000bf25270 */
[----:B------:R-:W-:Y:S08]  /*0170*/  BRA.U !UP0, `(.L_x_1) ;  /* 0x0000000508287547 */ /* 0x000ff0000b800000 */
[----:B------:R-:W1:Y:S01]  /*0180*/  LDC.64 R8, c[0x0][0x388] ;  /* 0x0000e200ff087b82 */ /* 0x000e620000000a00 */
[----:B------:R-:W-:Y:S01]  /*0190*/  ULOP3.LUT UR5, UR9, 0x7ffffff8, URZ, 0xc0, !UPT ;  /* 0x7ffffff809057892 */ /* 0x000fe2000f8ec0ff */
[----:B------:R-:W-:Y:S01]  /*01a0*/  MOV R5, RZ ;  /* 0x000000ff00057202 */ /* 0x000fe20000000f00 */
[----:B------:R-:W-:Y:S01]  /*01b0*/  IMAD.MOV.U32 R0, RZ, RZ, RZ ;  /* 0x000000ffff007224 */ /* 0x000fe200078e00ff */
[----:B------:R-:W2:Y:S03]  /*01c0*/  LDCU UR6, c[0x0][0x398] ;  /* 0x00007300ff0677ac */ /* 0x000ea60008000800 */
[----:B------:R-:W-:-:S07]  /*01d0*/  MOV R4, UR5 ;  /* 0x0000000500047c02 */ /* 0x000fce0008000f00 */
.L_x_2:
[----:B------:R-:W-:Y:S02]  /*01e0*/  IMAD.IADD R27, R3, 0x1, R5 ;  /* 0x00000001031b7824 */ /* 0x000fe400078e0205 */
[----:B-1----:R-:W-:-:S03]  /*01f0*/  IMAD.WIDE.U32 R14, R5, 0x4, R8 ;  /* 0x00000004050e7825 */ /* 0x002fc600078e0008 */
[----:B--2---:R-:W-:-:S04]  /*0200*/  ISETP.GE.AND P6, PT, R27, UR6, PT ;  /* 0x000000061b007c0c */ /* 0x004fc8000bfc6270 */
[----:B------:R-:W-:-:S13]  /*0210*/  ISETP.LT.OR P6, PT, R27, RZ, P6 ;  /* 0x000000ff1b00720c */ /* 0x000fda00037c1670 */
[----:B------:R-:W1:Y:S01]  /*0220*/  @!P6 LDC.64 R6, c[0x0][0x380] ;  /* 0x0000e000ff06eb82 */ /* 0x000e620000000a00 */
[----:B0-----:R-:W2:Y:S01]  /*0230*/  @!P6 LDG.E R10, desc[UR10][R14.64] ;  /* 0x0000000a0e0ae981 */ /* 0x001ea2000c1e1900 */
[----:B-1----:R-:W-:-:S05]  /*0240*/  @!P6 IMAD.WIDE.U32 R6, R27, 0x4, R6 ;  /* 0x000000041b06e825 */ /* 0x002fca00078e0006 */
[----:B------:R0:W2:Y:S01]  /*0250*/  @!P6 LDG.E R11, desc[UR10][R6.64] ;  /* 0x0000000a060be981 */ /* 0x0000a2000c1e1900 */
[C---:B------:R-:W-:Y:S01]  /*0260*/  VIADD R17, R27.reuse, 0x2 ;  /* 0x000000021b117836 */ /* 0x040fe20000000000 */
[----:B------:R-:W-:-:S04]  /*0270*/  IADD3 R16, PT, PT, R27, 0x1, RZ ;  /* 0x000000011b107810 */ /* 0x000fc80007ffe0ff */
[C---:B------:R-:W-:Y:S02]  /*0280*/  ISETP.GE.AND P5, PT, R16.reuse, UR6, PT ;  /* 0x0000000610007c0c */ /* 0x040fe4000bfa6270 */
[C---:B------:R-:W-:Y:S02]  /*0290*/  ISETP.GE.AND P4, PT, R17.reuse, UR6, PT ;  /* 0x0000000611007c0c */ /* 0x040fe4000bf86270 */
[----:B------:R-:W-:Y:S02]  /*02a0*/  ISETP.LT.OR P5, PT, R16, RZ, P5 ;  /* 0x000000ff1000720c */ /* 0x000fe40002fa1670 */
[----:B------:R-:W-:Y:S01]  /*02b0*/  ISETP.LT.OR P4, PT, R17, RZ, P4 ;  /* 0x000000ff1100720c */ /* 0x000fe20002781670 */
[C---:B0-----:R-:W-:Y:S01]  /*02c0*/  VIADD R6, R27.reuse, 0x4 ;  /* 0x000000041b067836 */ /* 0x041fe20000000000 */
[C---:B------:R-:W-:Y:S02]  /*02d0*/  IADD3 R23, PT, PT, R27.reuse, 0x3, RZ ;  /* 0x000000031b177810 */ /* 0x040fe40007ffe0ff */
[----:B------:R-:W-:-:S02]  /*02e0*/  IADD3 R7, PT, PT, R27, 0x5, RZ ;  /* 0x000000051b077810 */ /* 0x000fc40007ffe0ff */
[C---:B------:R-:W-:Y:S02]  /*02f0*/  ISETP.GE.AND P3, PT, R23.reuse, UR6, PT ;  /* 0x0000000617007c0c */ /* 0x040fe4000bf66270 */
[C---:B------:R-:W-:Y:S02]  /*0300*/  ISETP.GE.AND P2, PT, R6.reuse, UR6, PT ;  /* 0x0000000606007c0c */ /* 0x040fe4000bf46270 */
[----:B------:R-:W-:Y:S01]  /*0310*/  ISETP.LT.OR P3, PT, R23, RZ, P3 ;  /* 0x000000ff1700720c */ /* 0x000fe20001f61670 */
[----:B------:R-:W0:Y:S01]  /*0320*/  @!P5 LDC.64 R28, c[0x0][0x380] ;  /* 0x0000e000ff1cdb82 */ /* 0x000e220000000a00 */
[----:B------:R-:W-:Y:S01]  /*0330*/  ISETP.GE.AND P1, PT, R7, UR6, PT ;  /* 0x0000000607007c0c */ /* 0x000fe2000bf26270 */
[----:B------:R-:W-:Y:S01]  /*0340*/  VIADD R25, R27, 0x6 ;  /* 0x000000061b197836 */ /* 0x000fe20000000000 */
[----:B------:R-:W-:Y:S01]  /*0350*/  ISETP.LT.OR P2, PT, R6, RZ, P2 ;  /* 0x000000ff0600720c */ /* 0x000fe20001741670 */
[----:B------:R-:W3:Y:S04]  /*0360*/  @!P5 LDG.E R24, desc[UR10][R14.64+0x4] ;  /* 0x0000040a0e18d981 */ /* 0x000ee8000c1e1900 */
[----:B------:R-:W1:Y:S01]  /*0370*/  @!P4 LDC.64 R20, c[0x0][0x380] ;  /* 0x0000e000ff14cb82 */ /* 0x000e620000000a00 */
[----:B------:R-:W-:-:S02]  /*0380*/  ISETP.LT.OR P1, PT, R7, RZ, P1 ;  /* 0x000000ff0700720c */ /* 0x000fc40000f21670 */
[----:B------:R-:W-:-:S04]  /*0390*/  ISETP.GE.AND P0, PT, R25, UR6, PT ;  /* 0x0000000619007c0c */ /* 0x000fc8000bf06270 */
[----:B------:R-:W-:Y:S01]  /*03a0*/  ISETP.LT.OR P0, PT, R25, RZ, P0 ;  /* 0x000000ff1900720c */ /* 0x000fe20000701670 */
[----:B------:R-:W4:Y:S01]  /*03b0*/  @!P3 LDC.64 R18, c[0x0][0x380] ;  /* 0x0000e000ff12bb82 */ /* 0x000f220000000a00 */
[----:B------:R-:W-:Y:S01]  /*03c0*/  IADD3 R27, PT, PT, R27, 0x7, RZ ;  /* 0x000000071b1b7810 */ /* 0x000fe20007ffe0ff */
[----:B------:R-:W5:Y:S06]  /*03d0*/  @!P2 LDG.E R26, desc[UR10][R14.64+0x10] ;  /* 0x0000100a0e1aa981 */ /* 0x000f6c000c1e1900 */
[----:B------:R-:W4:Y:S01]  /*03e0*/  @!P2 LDC.64 R12, c[0x0][0x380] ;  /* 0x0000e000ff0cab82 */ /* 0x000f220000000a00 */
[----:B0-----:R-:W-:-:S06]  /*03f0*/  @!P5 IMAD.WIDE.U32 R28, R16, 0x4, R28 ;  /* 0x00000004101cd825 */ /* 0x001fcc00078e001c */
[----:B------:R-:W3:Y:S01]  /*0400*/  @!P5 LDG.E R29, desc[UR10][R28.64] ;  /* 0x0000000a1c1dd981 */ /* 0x000ee2000c1e1900 */
[----:B-1----:R-:W-:Y:S02]  /*0410*/  @!P4 IMAD.WIDE.U32 R20, R17, 0x4, R20 ;  /* 0x000000041114c825 */ /* 0x002fe400078e0014 */
[----:B------:R-:W0:Y:S04]  /*0420*/  @!P0 LDC.64 R16, c[0x0][0x380] ;  /* 0x0000e000ff108b82 */ /* 0x000e280000000a00 */
[----:B------:R-:W5:Y:S01]  /*0430*/  @!P4 LDG.E R21, desc[UR10][R20.64] ;  /* 0x0000000a1415c981 */ /* 0x000f62000c1e1900 */
[----:B----4-:R-:W-:-:S06]  /*0440*/  @!P3 IMAD.WIDE.U32 R18, R23, 0x4, R18 ;  /* 0x000000041712b825 */ /* 0x010fcc00078e0012 */
[----:B------:R-:W4:Y:S01]  /*0450*/  @!P3 LDG.E R19, desc[UR10][R18.64] ;  /* 0x0000000a1213b981 */ /* 0x000f22000c1e1900 */
[----:B------:R-:W-:-:S03]  /*0460*/  @!P2 IMAD.WIDE.U32 R12, R6, 0x4, R12 ;  /* 0x00000004060ca825 */ /* 0x000fc600078e000c */
[----:B------:R-:W5:Y:S04]  /*0470*/  @!P4 LDG.E R6, desc[UR10][R14.64+0x8] ;  /* 0x0000080a0e06c981 */ /* 0x000f68000c1e1900 */
[----:B------:R-:W4:Y:S01]  /*0480*/  @!P2 LDG.E R13, desc[UR10][R12.64] ;  /* 0x0000000a0c0da981 */ /* 0x000f22000c1e1900 */
[----:B0-----:R-:W-:-:S03]  /*0490*/  @!P0 IMAD.WIDE.U32 R16, R25, 0x4, R16 ;  /* 0x0000000419108825 */ /* 0x001fc600078e0010 */
[----:B------:R-:W4:Y:S04]  /*04a0*/  @!P0 LDG.E R18, desc[UR10][R14.64+0x18] ;  /* 0x0000180a0e128981 */ /* 0x000f28000c1e1900 */
[----:B------:R-:W4:Y:S04]  /*04b0*/  @!P1 LDG.E R25, desc[UR10][R14.64+0x14] ;  /* 0x0000140a0e199981 */ /* 0x000f28000c1e1900 */
[----:B------:R-:W4:Y:S01]  /*04c0*/  @!P0 LDG.E R17, desc[UR10][R16.64] ;  /* 0x0000000a10118981 */ /* 0x000f22000c1e1900 */
[----:B--2---:R-:W-:Y:S02]  /*04d0*/  @!P6 IMAD R0, R11, R10, R0 ;  /* 0x0000000a0b00e224 */ /* 0x004fe400078e0200 */
[----:B------:R-:W0:Y:S01]  /*04e0*/  @!P1 LDC.64 R10, c[0x0][0x380] ;  /* 0x0000e000ff0a9b82 */ /* 0x000e220000000a00 */
[----:B------:R-:W-:-:S04]  /*04f0*/  ISETP.GE.AND P6, PT, R27, UR6, PT ;  /* 0x000000061b007c0c */ /* 0x000fc8000bfc6270 */
[----:B------:R-:W-:-:S13]  /*0500*/  ISETP.LT.OR P6, PT, R27, RZ, P6 ;  /* 0x000000ff1b00720c */ /* 0x000fda00037c1670 */
[----:B------:R-:W1:Y:S01]  /*0510*/  @!P6 LDC.64 R22, c[0x0][0x380] ;  /* 0x0000e000ff16eb82 */ /* 0x000e620000000a00 */
[----:B------:R-:W2:Y:S01]  /*0520*/  @!P6 LDG.E R20, desc[UR10][R14.64+0x1c] ;  /* 0x00001c0a0e14e981 */ /* 0x000ea2000c1e1900 */
[----:B0-----:R-:W-:-:S03]  /*0530*/  @!P1 IMAD.WIDE.U32 R10, R7, 0x4, R10 ;  /* 0x00000004070a9825 */ /* 0x001fc600078e000a */
[----:B------:R-:W4:Y:S04]  /*0540*/  @!P3 LDG.E R7, desc[UR10][R14.64+0xc] ;  /* 0x00000c0a0e07b981 */ /* 0x000f28000c1e1900 */
[----:B------:R-:W2:Y:S01]  /*0550*/  @!P1 LDG.E R10, desc[UR10][R10.64] ;  /* 0x0000000a0a0a9981 */ /* 0x000ea2000c1e1900 */
[----:B-1----:R-:W-:-:S06]  /*0560*/  @!P6 IMAD.WIDE.U32 R22, R27, 0x4, R22 ;  /* 0x000000041b16e825 */ /* 0x002fcc00078e0016 */
[----:B------:R-:W2:Y:S01]  /*0570*/  @!P6 LDG.E R23, desc[UR10][R22.64] ;  /* 0x0000000a1617e981 */ /* 0x000ea2000c1e1900 */
[----:B---3--:R-:W-:Y:S01]  /*0580*/  @!P5 IMAD R0, R29, R24, R0 ;  /* 0x000000181d00d224 */ /* 0x008fe200078e0200 */
[----:B------:R-:W-:-:S03]  /*0590*/  IADD3 R5, PT, PT, R5, 0x8, RZ ;  /* 0x0000000805057810 */ /* 0x000fc60007ffe0ff */
[----:B-----5:R-:W-:-:S04]  /*05a0*/  @!P4 IMAD R0, R21, R6, R0 ;  /* 0x000000061500c224 */ /* 0x020fc800078e0200 */
[----:B----4-:R-:W-:-:S04]  /*05b0*/  @!P3 IMAD R0, R19, R7, R0 ;  /* 0x000000071300b224 */ /* 0x010fc800078e0200 */
[----:B------:R-:W-:-:S04]  /*05c0*/  @!P2 IMAD R0, R13, R26, R0 ;  /* 0x0000001a0d00a224 */ /* 0x000fc800078e0200 */
[----:B--2---:R-:W-:Y:S01]  /*05d0*/  @!P1 IMAD R0, R10, R25, R0 ;  /* 0x000000190a009224 */ /* 0x004fe200078e0200 */
[----:B------:R-:W-:-:S03]  /*05e0*/  ISETP.NE.AND P1, PT, R5, R4, PT ;  /* 0x000000040500720c */ /* 0x000fc60003f25270 */
[----:B------:R-:W-:-:S04]  /*05f0*/  @!P0 IMAD R0, R17, R18, R0 ;  /* 0x0000001211008224 */ /* 0x000fc800078e0200 */
[----:B------:R-:W-:-:S06]  /*0600*/  @!P6 IMAD R0, R23, R20, R0 ;  /* 0x000000141700e224 */ /* 0x000fcc00078e0200 */
[----:B------:R-:W-:Y:S05]  /*0610*/  @P1 BRA `(.L_x_2) ;  /* 0xfffffff800f01947 */ /* 0x000fea000383ffff */
.L_x_1:
[----:B------:R-:W-:Y:S05]  /*0620*/  BRA.U !UP1, `(.L_x_0) ;  /* 0x0000000509307547 */ /* 0x000fea000b800000 */
[----:B------:R-:W1:Y:S01]  /*0630*/  LDCU UR5, c[0x0][0x39c] ;  /* 0x00007380ff0577ac */ /* 0x000e620008000800 */
[----:B------:R-:W-:Y:S02]  /*0640*/  UISETP.GE.U32.AND UP0, UPT, UR8, 0x4, UPT ;  /* 0x000000040800788c */ /* 0x000fe4000bf06070 */
[----:B-1----:R-:W-:-:S07]  /*0650*/  ULOP3.LUT UP1, UR5, UR5, 0x3, URZ, 0xc0, !UPT ;  /* 0x0000000305057892 */ /* 0x002fce000f82c0ff */
[----:B------:R-:W-:Y:S05]  /*0660*/  BRA.U !UP0, `(.L_x_3) ;  /* 0x00000001088c7547 */ /* 0x000fea000b800000 */
[----:B------:R-:W-:Y:S01]  /*0670*/  IMAD.IADD R17, R3, 0x1, R4 ;  /* 0x0000000103117824 */ /* 0x000fe200078e0204 */
[----:B------:R-:W1:Y:S03]  /*0680*/  LDC.64 R8, c[0x0][0x388] ;  /* 0x0000e200ff087b82 */ /* 0x000e660000000a00 */
[C---:B------:R-:W-:Y:S01]  /*0690*/  VIADD R5, R17.reuse, 0x3 ;  /* 0x0000000311057836 */ /* 0x040fe20000000000 */
[C---:B------:R-:W-:Y:S02]  /*06a0*/  ISETP.GE.AND P0, PT, R17.reuse, UR6, PT ;  /* 0x0000000611007c0c */ /* 0x040fe4000bf06270 */
[C---:B------:R-:W-:Y:S02]  /*06b0*/  IADD3 R19, PT, PT, R17.reuse, 0x1, RZ ;  /* 0x0000000111137810 */ /* 0x040fe40007ffe0ff */
[C---:B------:R-:W-:Y:S02]  /*06c0*/  IADD3 R21, PT, PT, R17.reuse, 0x2, RZ ;  /* 0x0000000211157810 */ /* 0x040fe40007ffe0ff */
[----:B------:R-:W-:-:S02]  /*06d0*/  ISETP.LT.OR P0, PT, R17, RZ, P0 ;  /* 0x000000ff1100720c */ /* 0x000fc40000701670 */
[----:B------:R-:W-:Y:S02]  /*06e0*/  ISETP.GE.AND P1, PT, R19, UR6, PT ;  /* 0x0000000613007c0c */ /* 0x000fe4000bf26270 */
[----:B------:R-:W-:Y:S02]  /*06f0*/  ISETP.GE.AND P2, PT, R21, UR6, PT ;  /* 0x0000000615007c0c */ /* 0x000fe4000bf46270 */
[----:B------:R-:W-:Y:S02]  /*0700*/  ISETP.LT.OR P1, PT, R19, RZ, P1 ;  /* 0x000000ff1300720c */ /* 0x000fe40000f21670 */
[----:B------:R-:W-:Y:S02]  /*0710*/  ISETP.LT.OR P2, PT, R21, RZ, P2 ;  /* 0x000000ff1500720c */ /* 0x000fe40001741670 */
[----:B------:R-:W-:-:S03]  /*0720*/  ISETP.GE.AND P3, PT, R5, UR6, PT ;  /* 0x0000000605007c0c */ /* 0x000fc6000bf66270 */
[----:B------:R-:W2:Y:S01]  /*0730*/  @!P0 LDC.64 R14, c[0x0][0x380] ;  /* 0x0000e000ff0e8b82 */ /* 0x000ea20000000a00 */
[----:B------:R-:W-:Y:S01]  /*0740*/  ISETP.LT.OR P3, PT, R5, RZ, P3 ;  /* 0x000000ff0500720c */ /* 0x000fe20001f61670 */
[----:B-1----:R-:W-:-:S05]  /*0750*/  IMAD.WIDE.U32 R8, R4, 0x4, R8 ;  /* 0x0000000404087825 */ /* 0x002fca00078e0008 */
[----:B0-----:R-:W3:Y:S01]  /*0760*/  @!P0 LDG.E R16, desc[UR10][R8.64] ;  /* 0x0000000a08108981 */ /* 0x001ee2000c1e1900 */
[----:B------:R-:W0:Y:S06]  /*0770*/  @!P1 LDC.64 R12, c[0x0][0x380] ;  /* 0x0000e000ff0c9b82 */ /* 0x000e2c0000000a00 */
[----:B------:R-:W4:Y:S02]  /*0780*/  @!P3 LDG.E R18, desc[UR10][R8.64+0xc] ;  /* 0x00000c0a0812b981 */ /* 0x000f24000c1e1900 */
[----:B------:R-:W1:Y:S08]  /*0790*/  @!P2 LDC.64 R10, c[0x0][0x380] ;  /* 0x0000e000ff0aab82 */ /* 0x000e700000000a00 */
[----:B------:R-:W5:Y:S01]  /*07a0*/  @!P3 LDC.64 R6, c[0x0][0x380] ;  /* 0x0000e000ff06bb82 */ /* 0x000f620000000a00 */
[----:B--2---:R-:W-:-:S02]  /*07b0*/  @!P0 IMAD.WIDE.U32 R14, R17, 0x4, R14 ;  /* 0x00000004110e8825 */ /* 0x004fc400078e000e */
[----:B------:R-:W2:Y:S04]  /*07c0*/  @!P1 LDG.E R17, desc[UR10][R8.64+0x4] ;  /* 0x0000040a08119981 */ /* 0x000ea8000c1e1900 */
[----:B------:R-:W3:Y:S01]  /*07d0*/  @!P0 LDG.E R15, desc[UR10][R14.64] ;  /* 0x0000000a0e0f8981 */ /* 0x000ee2000c1e1900 */
[----:B0-----:R-:W-:-:S06]  /*07e0*/  @!P1 IMAD.WIDE.U32 R12, R19, 0x4, R12 ;  /* 0x00000004130c9825 */ /* 0x001fcc00078e000c */
[----:B------:R-:W2:Y:S01]  /*07f0*/  @!P1 LDG.E R13, desc[UR10][R12.64] ;  /* 0x0000000a0c0d9981 */ /* 0x000ea2000c1e1900 */
[----:B-1----:R-:W-:-:S06]  /*0800*/  @!P2 IMAD.WIDE.U32 R10, R21, 0x4, R10 ;  /* 0x00000004150aa825 */ /* 0x002fcc00078e000a */
[----:B------:R-:W4:Y:S01]  /*0810*/  @!P2 LDG.E R11, desc[UR10][R10.64] ;  /* 0x0000000a0a0ba981 */ /* 0x000f22000c1e1900 */
[----:B-----5:R-:W-:-:S03]  /*0820*/  @!P3 IMAD.WIDE.U32 R6, R5, 0x4, R6 ;  /* 0x000000040506b825 */ /* 0x020fc600078e0006 */
[----:B------:R-:W4:Y:S04]  /*0830*/  @!P2 LDG.E R5, desc[UR10][R8.64+0x8] ;  /* 0x0000080a0805a981 */ /* 0x000f28000c1e1900 */
[----:B------:R-:W5:Y:S01]  /*0840*/  @!P3 LDG.E R7, desc[UR10][R6.64] ;  /* 0x0000000a0607b981 */ /* 0x000f62000c1e1900 */
[----:B------:R-:W-:Y:S01]  /*0850*/  IADD3 R4, PT, PT, R4, 0x4, RZ ;  /* 0x0000000404047810 */ /* 0x000fe20007ffe0ff */
[----:B---3--:R-:W-:-:S04]  /*0860*/  @!P0 IMAD R0, R15, R16, R0 ;  /* 0x000000100f008224 */ /* 0x008fc800078e0200 */
[----:B--2---:R-:W-:-:S04]  /*0870*/  @!P1 IMAD R0, R13, R17, R0 ;  /* 0x000000110d009224 */ /* 0x004fc800078e0200 */
[----:B----4-:R-:W-:-:S04]  /*0880*/  @!P2 IMAD R0, R11, R5, R0 ;  /* 0x000000050b00a224 */ /* 0x010fc800078e0200 */
[----:B-----5:R-:W-:-:S07]  /*0890*/  @!P3 IMAD R0, R7, R18, R0 ;  /* 0x000000120700b224 */ /* 0x020fce00078e0200 */
.L_x_3:
[----:B------:R-:W-:Y:S05]  /*08a0*/  BRA.U !UP1, `(.L_x_0) ;  /* 0x0000000109907547 */ /* 0x000fea000b800000 */
[----:B------:R-:W-:Y:S02]  /*08b0*/  UISETP.NE.AND UP0, UPT, UR5, 0x1, UPT ;  /* 0x000000010500788c */ /* 0x000fe4000bf05270 */
[----:B------:R-:W-:-:S07]  /*08c0*/  UISETP.NE.AND UP1, UPT, UR7, URZ, UPT ;  /* 0x000000ff0700728c */ /* 0x000fce000bf25270 */
[----:B------:R-:W-:Y:S05]  /*08d0*/  BRA.U !UP0, `(.L_x_4) ;  /* 0x00000001084c7547 */ /* 0x000fea000b800000 */
[----:B------:R-:W-:Y:S01]  /*08e0*/  IADD3 R5, PT, PT, R3, R4, RZ ;  /* 0x0000000403057210 */ /* 0x000fe20007ffe0ff */
[----:B------:R-:W1:Y:S03]  /*08f0*/  LDC.64 R6, c[0x0][0x388] ;  /* 0x0000e200ff067b82 */ /* 0x000e660000000a00 */
[C---:B------:R-:W-:Y:S01]  /*0900*/  ISETP.GE.AND P0, PT, R5.reuse, UR6, PT ;  /* 0x0000000605007c0c */ /* 0x040fe2000bf06270 */
[----:B------:R-:W-:-:S03]  /*0910*/  VIADD R15, R5, 0x1 ;  /* 0x00000001050f7836 */ /* 0x000fc60000000000 */
[----:B------:R-:W-:Y:S02]  /*0920*/  ISETP.LT.OR P0, PT, R5, RZ, P0 ;  /* 0x000000ff0500720c */ /* 0x000fe40000701670 */
[----:B------:R-:W-:-:S04]  /*0930*/  ISETP.GE.AND P1, PT, R15, UR6, PT ;  /* 0x000000060f007c0c */ /* 0x000fc8000bf26270 */
[----:B------:R-:W-:-:S07]  /*0940*/  ISETP.LT.OR P1, PT, R15, RZ, P1 ;  /* 0x000000ff0f00720c */ /* 0x000fce0000f21670 */
[----:B------:R-:W2:Y:S01]  /*0950*/  @!P0 LDC.64 R8, c[0x0][0x380] ;  /* 0x0000e000ff088b82 */ /* 0x000ea20000000a00 */
[----:B-1----:R-:W-:-:S07]  /*0960*/  IMAD.WIDE.U32 R10, R4, 0x4, R6 ;  /* 0x00000004040a7825 */ /* 0x002fce00078e0006 */
[----:B------:R-:W1:Y:S01]  /*0970*/  @!P1 LDC.64 R12, c[0x0][0x380] ;  /* 0x0000e000ff0c9b82 */ /* 0x000e620000000a00 */
[----:B--2---:R-:W-:Y:S02]  /*0980*/  @!P0 IMAD.WIDE.U32 R6, R5, 0x4, R8 ;  /* 0x0000000405068825 */ /* 0x004fe400078e0008 */
[----:B0-----:R-:W2:Y:S04]  /*0990*/  @!P0 LDG.E R5, desc[UR10][R10.64] ;  /* 0x0000000a0a058981 */ /* 0x001ea8000c1e1900 */
[----:B------:R-:W2:Y:S01]  /*09a0*/  @!P0 LDG.E R7, desc[UR10][R6.64] ;  /* 0x0000000a06078981 */ /* 0x000ea2000c1e1900 */
[----:B-1----:R-:W-:-:S03]  /*09b0*/  @!P1 IMAD.WIDE.U32 R8, R15, 0x4, R12 ;  /* 0x000000040f089825 */ /* 0x002fc600078e000c */
[----:B------:R-:W3:Y:S04]  /*09c0*/  @!P1 LDG.E R12, desc[UR10][R10.64+0x4] ;  /* 0x0000040a0a0c9981 */ /* 0x000ee8000c1e1900 */
[----:B------:R-:W3:Y:S01]  /*09d0*/  @!P1 LDG.E R9, desc[UR10][R8.64] ;  /* 0x0000000a08099981 */ /* 0x000ee2000c1e1900 */
[----:B------:R-:W-:Y:S01]  /*09e0*/  IADD3 R4, PT, PT, R4, 0x2, RZ ;  /* 0x0000000204047810 */ /* 0x000fe20007ffe0ff */
[----:B--2---:R-:W-:-:S04]  /*09f0*/  @!P0 IMAD R0, R7, R5, R0 ;  /* 0x0000000507008224 */ /* 0x004fc800078e0200 */
[----:B---3--:R-:W-:-:S07]  /*0a00*/  @!P1 IMAD R0, R9, R12, R0 ;  /* 0x0000000c09009224 */ /* 0x008fce00078e0200 */
.L_x_4:
[----:B------:R-:W-:Y:S05]  /*0a10*/  BRA.U !UP1, `(.L_x_0) ;  /* 0x0000000109347547 */ /* 0x000fea000b800000 */
[----:B------:R-:W-:Y:S01]  /*0a20*/  IADD3 R3, PT, PT, R3, R4, RZ ;  /* 0x0000000403037210 */ /* 0x000fe20007ffe0ff */
[----:B------:R-:W-:Y:S03]  /*0a30*/  BSSY.RECONVERGENT B0, `(.L_x_0) ;  /* 0x000000b000007945 */ /* 0x000fe60003800200 */
[----:B------:R-:W-:-:S04]  /*0a40*/  ISETP.GE.AND P0, PT, R3, UR6, PT ;  /* 0x0000000603007c0c */ /* 0x000fc8000bf06270 */
[----:B------:R-:W-:-:S13]  /*0a50*/  ISETP.LT.OR P0, PT, R3, RZ, P0 ;  /* 0x000000ff0300720c */ /* 0x000fda0000701670 */
[----:B------:R-:W-:Y:S05]  /*0a60*/  @P0 BRA `(.L_x_5) ;  /* 0x00000000001c0947 */ /* 0x000fea0003800000 */
[----:B------:R-:W1:Y:S08]  /*0a70*/  LDC.64 R6, c[0x0][0x380] ;  /* 0x0000e000ff067b82 */ /* 0x000e700000000a00 */
[----:B------:R-:W2:Y:S01]  /*0a80*/  LDC.64 R8, c[0x0][0x388] ;  /* 0x0000e200ff087b82 */ /* 0x000ea20000000a00 */
[----:B-1----:R-:W-:-:S06]  /*0a90*/  IMAD.WIDE.U32 R6, R3, 0x4, R6 ;  /* 0x0000000403067825 */ /* 0x002fcc00078e0006 */
[----:B0-----:R-:W3:Y:S01]  /*0aa0*/  LDG.E R7, desc[UR10][R6.64] ;  /* 0x0000000a06077981 */ /* 0x001ee2000c1e1900 */
[----:B--2---:R-:W-:-:S06]  /*0ab0*/  IMAD.WIDE.U32 R4, R4, 0x4, R8 ;  /* 0x0000000404047825 */ /* 0x004fcc00078e0008 */
[----:B------:R-:W3:Y:S02]  /*0ac0*/  LDG.E R4, desc[UR10][R4.64] ;  /* 0x0000000a04047981 */ /* 0x000ee4000c1e1900 */
[----:B---3--:R-:W-:-:S07]  /*0ad0*/  IMAD R0, R7, R4, R0 ;  /* 0x0000000407007224 */ /* 0x008fce00078e0200 */
.L_x_5:
[----:B0-----:R-:W-:Y:S05]  /*0ae0*/  BSYNC.RECONVERGENT B0 ;  /* 0x0000000000007941 */ /* 0x001fea0003800200 */
.L_x_0:
[----:B------:R-:W1:Y:S02]  /*0af0*/  LDC.64 R4, c[0x0][0x390] ;  /* 0x0000e400ff047b82 */ /* 0x000e640000000a00 */
[----:B-1----:R-:W-:-:S05]  /*0b00*/  IMAD.WIDE R2, R2, 0x4, R4 ;  /* 0x0000000402027825 */ /* 0x002fca00078e0204 */
[----:B0-----:R-:W-:Y:S01]  /*0b10*/  STG.E desc[UR10][R2.64], R0 ;  /* 0x0000000002007986 */ /* 0x001fe2000c10190a */
[----:B------:R-:W-:Y:S05]  /*0b20*/  EXIT ;  /* 0x000000000000794d */ /* 0x000fea0003800000 */
.L_x_6:
[----:B------:R-:W-:-:S00]  /*0b30*/  BRA `(.L_x_6) ;  /* 0xfffffffc00fc7947 */ /* 0x000fc0000383ffff */
[----:B------:R-:W-:-:S00]  /*0b40*/  NOP ;  /* 0x0000000000007918 */ /* 0x000fc00000000000 */
        /* <DEDUP_REMOVED lines=11> */
.L_x_7:


//--------------------- .nv.shared.reserved.0     --------------------------
	.section	.nv.shared.reserved.0,"aw",@nobits
	.weak		__nv_reservedSMEM_offset_0_alias
	.size		__nv_reservedSMEM_offset_0_alias, 0, 64
	.other		__nv_reservedSMEM_offset_0_alias,@"STO_CUDA_RESERVED_SHARED STV_DEFAULT"
__nv_reservedSMEM_offset_0_alias:
	.zero		0
	.zero		64


//--------------------- .nv.constant0._Z4convPiS_S_ii --------------------------
	.section	.nv.constant0._Z4convPiS_S_ii,"a",@progbits
	.sectionflags	@""
	.align	4
.nv.constant0._Z4convPiS_S_ii:
	.zero		928


//--------------------- SYMBOLS --------------------------

	.type		.nv.reservedSmem.offset0,@object
	.size		.nv.reservedSmem.offset0,0x4
